	.headerflags	@"EF_CUDA_TEXMODE_UNIFIED EF_CUDA_64BIT_ADDRESS EF_CUDA_ACCELERATORS EF_CUDA_SM90 EF_CUDA_VIRTUAL_SM(EF_CUDA_SM90)"
	.elftype	@"ET_EXEC"


//--------------------- .nv.info                  --------------------------
	.section	.nv.info,"",@"SHT_CUDA_INFO"
	.align	4


	//----- nvinfo : EIATTR_REGCOUNT
	.align		4
        /*0000*/ 	.byte	0x04, 0x2f
        /*0002*/ 	.short	(.L_1 - .L_0)
	.align		4
.L_0:
        /*0004*/ 	.word	index@(triton_poi_fused_hardtanh_mul_sigmoid_17)
        /*0008*/ 	.word	0x0000000c


	//----- nvinfo : EIATTR_MIN_STACK_SIZE
	.align		4
.L_1:
        /*000c*/ 	.byte	0x04, 0x12
        /*000e*/ 	.short	(.L_3 - .L_2)
	.align		4
.L_2:
        /*0010*/ 	.word	index@(triton_poi_fused_hardtanh_mul_sigmoid_17)
        /*0014*/ 	.word	0x00000000


	//----- nvinfo : EIATTR_FRAME_SIZE
	.align		4
.L_3:
        /*0018*/ 	.byte	0x04, 0x11
        /*001a*/ 	.short	(.L_5 - .L_4)
	.align		4
.L_4:
        /*001c*/ 	.word	index@(triton_poi_fused_hardtanh_mul_sigmoid_17)
        /*0020*/ 	.word	0x00000000


	//----- nvinfo : EIATTR_MIN_STACK_SIZE
	.align		4
.L_5:
        /*0024*/ 	.byte	0x04, 0x12
        /*0026*/ 	.short	(.L_7 - .L_6)
	.align		4
.L_6:
        /*0028*/ 	.word	index@(triton_poi_fused_hardtanh_mul_sigmoid_17)
        /*002c*/ 	.word	0x00000000
.L_7:


//--------------------- .nv.info.triton_poi_fused_hardtanh_mul_sigmoid_17 --------------------------
	.section	.nv.info.triton_poi_fused_hardtanh_mul_sigmoid_17,"",@"SHT_CUDA_INFO"
	.sectionflags	@""
	.align	4


	//----- nvinfo : EIATTR_CUDA_API_VERSION
	.align		4
        /*0000*/ 	.byte	0x04, 0x37
        /*0002*/ 	.short	(.L_9 - .L_8)
.L_8:
        /*0004*/ 	.word	0x0000007c


	//----- nvinfo : EIATTR_KPARAM_INFO
	.align		4
.L_9:
        /*0008*/ 	.byte	0x04, 0x17
        /*000a*/ 	.short	(.L_11 - .L_10)
.L_10:
        /*000c*/ 	.word	0x00000000
        /*0010*/ 	.short	0x0002
        /*0012*/ 	.short	0x0010
        /*0014*/ 	.byte	0x00, 0xf0, 0x11, 0x00


	//----- nvinfo : EIATTR_KPARAM_INFO
	.align		4
.L_11:
        /*0018*/ 	.byte	0x04, 0x17
        /*001a*/ 	.short	(.L_13 - .L_12)
.L_12:
        /*001c*/ 	.word	0x00000000
        /*0020*/ 	.short	0x0001
        /*0022*/ 	.short	0x0008
        /*0024*/ 	.byte	0x00, 0xf4, 0x21, 0x00


	//----- nvinfo : EIATTR_KPARAM_INFO
	.align		4
.L_13:
        /*0028*/ 	.byte	0x04, 0x17
        /*002a*/ 	.short	(.L_15 - .L_14)
.L_14:
        /*002c*/ 	.word	0x00000000
        /*0030*/ 	.short	0x0000
        /*0032*/ 	.short	0x0000
        /*0034*/ 	.byte	0x00, 0xf4, 0x21, 0x00


	//----- nvinfo : EIATTR_SPARSE_MMA_MASK
	.align		4
.L_15:
        /*0038*/ 	.byte	0x03, 0x50
        /*003a*/ 	.short	0x0000


	//----- nvinfo : EIATTR_MAXREG_COUNT
	.align		4
        /*003c*/ 	.byte	0x03, 0x1b
        /*003e*/ 	.short	0x00ff


	//----- nvinfo : EIATTR_EXIT_INSTR_OFFSETS
	.align		4
        /*0040*/ 	.byte	0x04, 0x1c
        /*0042*/ 	.short	(.L_17 - .L_16)


	//   ....[0]....
.L_16:
        /*0044*/ 	.word	0x000003c0


	//   ....[1]....
        /*0048*/ 	.word	0x000003e0


	//----- nvinfo : EIATTR_REQNTID
	.align		4
.L_17:
        /*004c*/ 	.byte	0x04, 0x10
        /*004e*/ 	.short	(.L_19 - .L_18)
.L_18:
        /*0050*/ 	.word	0x00000080
        /*0054*/ 	.word	0x00000001
        /*0058*/ 	.word	0x00000001


	//----- nvinfo : EIATTR_CBANK_PARAM_SIZE
	.align		4
.L_19:
        /*005c*/ 	.byte	0x03, 0x19
        /*005e*/ 	.short	0x0014


	//----- nvinfo : EIATTR_PARAM_CBANK
	.align		4
        /*0060*/ 	.byte	0x04, 0x0a
        /*0062*/ 	.short	(.L_21 - .L_20)
	.align		4
.L_20:
        /*0064*/ 	.word	index@(.nv.constant0.triton_poi_fused_hardtanh_mul_sigmoid_17)
        /*0068*/ 	.short	0x0210
        /*006a*/ 	.short	0x0014


	//----- nvinfo : EIATTR_SW_WAR
	.align		4
.L_21:
        /*006c*/ 	.byte	0x04, 0x36
        /*006e*/ 	.short	(.L_23 - .L_22)
.L_22:
        /*0070*/ 	.word	0x00000008
.L_23:


//--------------------- .nv.callgraph             --------------------------
	.section	.nv.callgraph,"",@"SHT_CUDA_CALLGRAPH"
	.align	4
	.sectionentsize	8
	.align		4
        /*0000*/ 	.word	0x00000000
	.align		4
        /*0004*/ 	.word	0xffffffff
	.align		4
        /*0008*/ 	.word	0x00000000
	.align		4
        /*000c*/ 	.word	0xfffffffe
	.align		4
        /*0010*/ 	.word	0x00000000
	.align		4
        /*0014*/ 	.word	0xfffffffd
	.align		4
        /*0018*/ 	.word	0x00000000
	.align		4
        /*001c*/ 	.word	0xfffffffc


//--------------------- .text.triton_poi_fused_hardtanh_mul_sigmoid_17 --------------------------
	.section	.text.triton_poi_fused_hardtanh_mul_sigmoid_17,"ax",@progbits
	.align	128
        .global         triton_poi_fused_hardtanh_mul_sigmoid_17
        .type           triton_poi_fused_hardtanh_mul_sigmoid_17,@function
        .size           triton_poi_fused_hardtanh_mul_sigmoid_17,(.L_x_1 - triton_poi_fused_hardtanh_mul_sigmoid_17)
        .other          triton_poi_fused_hardtanh_mul_sigmoid_17,@"STO_CUDA_ENTRY STV_DEFAULT"
triton_poi_fused_hardtanh_mul_sigmoid_17:
.text.triton_poi_fused_hardtanh_mul_sigmoid_17:
[----:B------:R-:W0:Y:S02]  /*0000*/  LDC R1, c[0x0][0x28] ;  /* 0x00000a00ff017b82 */ /* 0x000e240000000800 */
[----:B------:R-:W1:Y:S01]  /*0010*/  S2R R0, SR_TID.X ;  /* 0x0000000000007919 */ /* 0x000e620000002100 */
[----:B------:R-:W-:Y:S01]  /*0020*/  HFMA2.MMA R2, -RZ, RZ, 0, 0 ;  /* 0x00000000ff027435 */ /* 0x000fe200000001ff */
[----:B------:R-:W2:Y:S01]  /*0030*/  LDC.64 R6, c[0x0][0x218] ;  /* 0x00008600ff067b82 */ /* 0x000ea20000000a00 */
[----:B------:R-:W-:Y:S01]  /*0040*/  CS2R R8, SRZ ;  /* 0x0000000000087805 */ /* 0x000fe2000001ff00 */
[----:B------:R-:W3:Y:S01]  /*0050*/  S2R R3, SR_CTAID.X ;  /* 0x0000000000037919 */ /* 0x000ee20000002500 */
[----:B------:R-:W-:Y:S01]  /*0060*/  ULDC.64 UR4, c[0x0][0x208] ;  /* 0x0000820000047ab9 */ /* 0x000fe20000000a00 */
[----:B-1----:R-:W-:-:S05]  /*0070*/  IMAD.SHL.U32 R0, R0, 0x2, RZ ;  /* 0x0000000200007824 */ /* 0x002fca00078e00ff */
[----:B------:R-:W-:-:S05]  /*0080*/  LOP3.LUT R0, R0, 0xfe, RZ, 0xc0, !PT ;  /* 0x000000fe00007812 */ /* 0x000fca00078ec0ff */
[----:B---3--:R-:W-:-:S04]  /*0090*/  IMAD R3, R3, 0x100, R0 ;  /* 0x0000010003037824 */ /* 0x008fc800078e0200 */
[C---:B------:R-:W-:Y:S01]  /*00a0*/  IMAD.HI R0, R3.reuse, -0x7047dc11, R2 ;  /* 0x8fb823ef03007827 */ /* 0x040fe200078e0202 */
[----:B------:R-:W-:-:S04]  /*00b0*/  ISETP.GE.AND P0, PT, R3, 0xe400, PT ;  /* 0x0000e4000300780c */ /* 0x000fc80003f06270 */
[----:B------:R-:W-:-:S04]  /*00c0*/  SHF.R.U32.HI R5, RZ, 0x1f, R0 ;  /* 0x0000001fff057819 */ /* 0x000fc80000011600 */
[CC--:B------:R-:W-:Y:S02]  /*00d0*/  LEA.HI.SX32 R2, R0.reuse, R5.reuse, 0x19 ;  /* 0x0000000500027211 */ /* 0x0c0fe400078fcaff */
[----:B------:R-:W-:-:S03]  /*00e0*/  LEA.HI.SX32 R5, R0, R5, 0x13 ;  /* 0x0000000500057211 */ /* 0x000fc600078f9aff */
[----:B------:R-:W-:-:S04]  /*00f0*/  IMAD R2, R2, -0xe4, R3 ;  /* 0xffffff1c02027824 */ /* 0x000fc800078e0203 */
[----:B------:R-:W-:-:S04]  /*0100*/  IMAD R5, R5, 0xe4, R2 ;  /* 0x000000e405057824 */ /* 0x000fc800078e0202 */
[----:B--2---:R-:W-:Y:S02]  /*0110*/  IMAD.WIDE R6, R5, 0x4, R6 ;  /* 0x0000000405067825 */ /* 0x004fe400078e0206 */
[----:B------:R-:W1:Y:S03]  /*0120*/  LDC.64 R4, c[0x0][0x210] ;  /* 0x00008400ff047b82 */ /* 0x000e660000000a00 */
[----:B------:R-:W2:Y:S01]  /*0130*/  @!P0 LDG.E.EL.64 R8, desc[UR4][R6.64] ;  /* 0x0000000406088981 */ /* 0x000ea2000c2e1b00 */
[----:B-1----:R-:W-:Y:S01]  /*0140*/  IMAD.WIDE R4, R3, 0x4, R4 ;  /* 0x0000000403047825 */ /* 0x002fe200078e0204 */
[----:B------:R-:W-:-:S06]  /*0150*/  CS2R R2, SRZ ;  /* 0x0000000000027805 */ /* 0x000fcc000001ff00 */
[----:B------:R-:W3:Y:S01]  /*0160*/  @!P0 LDG.E.64 R2, desc[UR4][R4.64] ;  /* 0x0000000404028981 */ /* 0x000ee2000c1e1b00 */
[----:B--2---:R-:W-:Y:S01]  /*0170*/  FADD R8, RZ, -R8 ;  /* 0x80000008ff087221 */ /* 0x004fe20000000000 */
[----:B------:R-:W-:-:S03]  /*0180*/  FADD R9, RZ, -R9 ;  /* 0x80000009ff097221 */ /* 0x000fc60000000000 */
[----:B------:R-:W-:Y:S01]  /*0190*/  FMUL R8, R8, 1.4426950216293334961 ;  /* 0x3fb8aa3b08087820 */ /* 0x000fe20000400000 */
[----:B------:R-:W-:-:S04]  /*01a0*/  FMUL R9, R9, 1.4426950216293334961 ;  /* 0x3fb8aa3b09097820 */ /* 0x000fc80000400000 */
[----:B------:R-:W-:Y:S02]  /*01b0*/  FSETP.GEU.AND P1, PT, R8, -126, PT ;  /* 0xc2fc00000800780b */ /* 0x000fe40003f2e000 */
[----:B------:R-:W-:-:S11]  /*01c0*/  FSETP.GEU.AND P2, PT, R9, -126, PT ;  /* 0xc2fc00000900780b */ /* 0x000fd60003f4e000 */
[----:B------:R-:W-:Y:S02]  /*01d0*/  @!P1 FMUL R8, R8, 0.5 ;  /* 0x3f00000008089820 */ /* 0x000fe40000400000 */
[----:B------:R-:W-:Y:S02]  /*01e0*/  @!P2 FMUL R9, R9, 0.5 ;  /* 0x3f0000000909a820 */ /* 0x000fe40000400000 */
[----:B------:R-:W1:Y:S08]  /*01f0*/  MUFU.EX2 R0, R8 ;  /* 0x0000000800007308 */ /* 0x000e700000000800 */
[----:B------:R2:W4:Y:S01]  /*0200*/  MUFU.EX2 R6, R9 ;  /* 0x0000000900067308 */ /* 0x0005220000000800 */
[----:B-1----:R-:W-:Y:S01]  /*0210*/  @!P1 FMUL R0, R0, R0 ;  /* 0x0000000000009220 */ /* 0x002fe20000400000 */
[----:B--2---:R-:W-:-:S03]  /*0220*/  IMAD.MOV.U32 R9, RZ, RZ, 0x3e800000 ;  /* 0x3e800000ff097424 */ /* 0x004fc600078e00ff */
[----:B------:R-:W-:Y:S01]  /*0230*/  FADD R0, R0, 1 ;  /* 0x3f80000000007421 */ /* 0x000fe20000000000 */
[----:B----4-:R-:W-:-:S04]  /*0240*/  @!P2 FMUL R6, R6, R6 ;  /* 0x000000060606a220 */ /* 0x010fc80000400000 */
[----:B------:R-:W-:Y:S01]  /*0250*/  FSETP.GT.AND P1, PT, R0, 8.50705917302346158658e+37, PT ;  /* 0x7e8000000000780b */ /* 0x000fe20003f24000 */
[----:B------:R-:W-:-:S03]  /*0260*/  FADD R6, R6, 1 ;  /* 0x3f80000006067421 */ /* 0x000fc60000000000 */
[----:B------:R-:W-:Y:S02]  /*0270*/  FSEL R7, R9, 1, P1 ;  /* 0x3f80000009077808 */ /* 0x000fe40000800000 */
[----:B------:R-:W-:-:S04]  /*0280*/  FSETP.GT.AND P2, PT, R6, 8.50705917302346158658e+37, PT ;  /* 0x7e8000000600780b */ /* 0x000fc80003f44000 */
[----:B------:R-:W-:-:S03]  /*0290*/  FSEL R9, R9, 1, P2 ;  /* 0x3f80000009097808 */ /* 0x000fc60001000000 */
[----:B------:R-:W-:-:S06]  /*02a0*/  @P1 FMUL R0, R0, 0.25 ;  /* 0x3e80000000001820 */ /* 0x000fcc0000400000 */
[----:B------:R-:W1:Y:S01]  /*02b0*/  MUFU.RCP R0, R0 ;  /* 0x0000000000007308 */ /* 0x000e620000001000 */
[----:B------:R-:W-:-:S07]  /*02c0*/  @P2 FMUL R6, R6, 0.25 ;  /* 0x3e80000006062820 */ /* 0x000fce0000400000 */
[----:B------:R-:W2:Y:S01]  /*02d0*/  MUFU.RCP R6, R6 ;  /* 0x0000000600067308 */ /* 0x000ea20000001000 */
[----:B-1----:R-:W-:-:S04]  /*02e0*/  FMUL R7, R0, R7 ;  /* 0x0000000700077220 */ /* 0x002fc80000400000 */
[----:B---3--:R-:W-:Y:S01]  /*02f0*/  FMUL R2, R7, R2 ;  /* 0x0000000207027220 */ /* 0x008fe20000400000 */
[----:B--2---:R-:W-:-:S04]  /*0300*/  FMUL R8, R6, R9 ;  /* 0x0000000906087220 */ /* 0x004fc80000400000 */
[----:B------:R-:W-:Y:S01]  /*0310*/  FSETP.GTU.AND P1, PT, R2, RZ, PT ;  /* 0x000000ff0200720b */ /* 0x000fe20003f2c000 */
[----:B------:R-:W-:-:S03]  /*0320*/  FMUL R3, R8, R3 ;  /* 0x0000000308037220 */ /* 0x000fc60000400000 */
[----:B------:R-:W-:Y:S02]  /*0330*/  FSEL R2, R2, RZ, P1 ;  /* 0x000000ff02027208 */ /* 0x000fe40000800000 */
[C---:B------:R-:W-:Y:S02]  /*0340*/  FSETP.GTU.AND P2, PT, R3.reuse, RZ, PT ;  /* 0x000000ff0300720b */ /* 0x040fe40003f4c000 */
[C---:B------:R-:W-:Y:S02]  /*0350*/  FSETP.GEU.AND P3, PT, R2.reuse, 6, PT ;  /* 0x40c000000200780b */ /* 0x040fe40003f6e000 */
[----:B------:R-:W-:Y:S02]  /*0360*/  FSEL R3, R3, RZ, P2 ;  /* 0x000000ff03037208 */ /* 0x000fe40001000000 */
[----:B------:R-:W-:Y:S02]  /*0370*/  FSETP.NAN.AND P1, PT, R2, R2, PT ;  /* 0x000000020200720b */ /* 0x000fe40003f28000 */
[----:B------:R-:W-:-:S02]  /*0380*/  FSETP.GEU.AND P4, PT, R3, 6, PT ;  /* 0x40c000000300780b */ /* 0x000fc40003f8e000 */
[----:B------:R-:W-:-:S05]  /*0390*/  FSETP.NAN.AND P2, PT, R3, R3, PT ;  /* 0x000000030300720b */ /* 0x000fca0003f48000 */
[----:B------:R-:W-:-:S06]  /*03a0*/  @P3 SEL R2, R2, 0x40c00000, P1 ;  /* 0x40c0000002023807 */ /* 0x000fcc0000800000 */
[----:B------:R-:W-:Y:S01]  /*03b0*/  @P4 SEL R3, R3, 0x40c00000, P2 ;  /* 0x40c0000003034807 */ /* 0x000fe20001000000 */
[----:B------:R-:W-:Y:S06]  /*03c0*/  @P0 EXIT ;  /* 0x000000000000094d */ /* 0x000fec0003800000 */
[----:B------:R-:W-:Y:S01]  /*03d0*/  STG.E.64 desc[UR4][R4.64], R2 ;  /* 0x0000000204007986 */ /* 0x000fe2000c101b04 */
[----:B------:R-:W-:Y:S05]  /*03e0*/  EXIT ;  /* 0x000000000000794d */ /* 0x000fea0003800000 */
.L_x_0:
[----:B------:R-:W-:-:S00]  /*03f0*/  BRA `(.L_x_0) ;  /* 0xfffffffc00fc7947 */ /* 0x000fc0000383ffff */
[----:B------:R-:W-:-:S00]  /*0400*/  NOP ;  /* 0x0000000000007918 */ /* 0x000fc00000000000 */
[----:B------:R-:W-:-:S00]  /*0410*/  NOP ;  /* 0x0000000000007918 */ /* 0x000fc00000000000 */
[----:B------:R-:W-:-:S00]  /*0420*/  NOP ;  /* 0x0000000000007918 */ /* 0x000fc00000000000 */
[----:B------:R-:W-:-:S00]  /*0430*/  NOP ;  /* 0x0000000000007918 */ /* 0x000fc00000000000 */
[----:B------:R-:W-:-:S00]  /*0440*/  NOP ;  /* 0x0000000000007918 */ /* 0x000fc00000000000 */
[----:B------:R-:W-:-:S00]  /*0450*/  NOP ;  /* 0x0000000000007918 */ /* 0x000fc00000000000 */
[----:B------:R-:W-:-:S00]  /*0460*/  NOP ;  /* 0x0000000000007918 */ /* 0x000fc00000000000 */
[----:B------:R-:W-:-:S00]  /*0470*/  NOP ;  /* 0x0000000000007918 */ /* 0x000fc00000000000 */
.L_x_1:


//--------------------- .nv.constant0.triton_poi_fused_hardtanh_mul_sigmoid_17 --------------------------
	.section	.nv.constant0.triton_poi_fused_hardtanh_mul_sigmoid_17,"a",@progbits
	.sectionflags	@""
	.align	4
.nv.constant0.triton_poi_fused_hardtanh_mul_sigmoid_17:
	.zero		548
